	.headerflags	@"EF_CUDA_TEXMODE_UNIFIED EF_CUDA_64BIT_ADDRESS EF_CUDA_ACCELERATORS EF_CUDA_SM90 EF_CUDA_VIRTUAL_SM(EF_CUDA_SM90)"
	.elftype	@"ET_EXEC"


//--------------------- .nv.info                  --------------------------
	.section	.nv.info,"",@"SHT_CUDA_INFO"
	.align	4


	//----- nvinfo : EIATTR_REGCOUNT
	.align		4
        /*0000*/ 	.byte	0x04, 0x2f
        /*0002*/ 	.short	(.L_2 - .L_1)
	.align		4
.L_1:
        /*0004*/ 	.word	index@(triton_per_fused_add_div_erf_mul_native_layer_norm_0)
        /*0008*/ 	.word	0x00000011


	//----- nvinfo : EIATTR_MIN_STACK_SIZE
	.align		4
.L_2:
        /*000c*/ 	.byte	0x04, 0x12
        /*000e*/ 	.short	(.L_4 - .L_3)
	.align		4
.L_3:
        /*0010*/ 	.word	index@(triton_per_fused_add_div_erf_mul_native_layer_norm_0)
        /*0014*/ 	.word	0x00000000


	//----- nvinfo : EIATTR_FRAME_SIZE
	.align		4
.L_4:
        /*0018*/ 	.byte	0x04, 0x11
        /*001a*/ 	.short	(.L_6 - .L_5)
	.align		4
.L_5:
        /*001c*/ 	.word	index@(triton_per_fused_add_div_erf_mul_native_layer_norm_0)
        /*0020*/ 	.word	0x00000000


	//----- nvinfo : EIATTR_MIN_STACK_SIZE
	.align		4
.L_6:
        /*0024*/ 	.byte	0x04, 0x12
        /*0026*/ 	.short	(.L_8 - .L_7)
	.align		4
.L_7:
        /*0028*/ 	.word	index@(triton_per_fused_add_div_erf_mul_native_layer_norm_0)
        /*002c*/ 	.word	0x00000000
.L_8:


//--------------------- .nv.info.triton_per_fused_add_div_erf_mul_native_layer_norm_0 --------------------------
	.section	.nv.info.triton_per_fused_add_div_erf_mul_native_layer_norm_0,"",@"SHT_CUDA_INFO"
	.sectionflags	@""
	.align	4


	//----- nvinfo : EIATTR_CUDA_API_VERSION
	.align		4
        /*0000*/ 	.byte	0x04, 0x37
        /*0002*/ 	.short	(.L_10 - .L_9)
.L_9:
        /*0004*/ 	.word	0x0000007c


	//----- nvinfo : EIATTR_KPARAM_INFO
	.align		4
.L_10:
        /*0008*/ 	.byte	0x04, 0x17
        /*000a*/ 	.short	(.L_12 - .L_11)
.L_11:
        /*000c*/ 	.word	0x00000000
        /*0010*/ 	.short	0x0005
        /*0012*/ 	.short	0x0024
        /*0014*/ 	.byte	0x00, 0xf0, 0x11, 0x00


	//----- nvinfo : EIATTR_KPARAM_INFO
	.align		4
.L_12:
        /*0018*/ 	.byte	0x04, 0x17
        /*001a*/ 	.short	(.L_14 - .L_13)
.L_13:
        /*001c*/ 	.word	0x00000000
        /*0020*/ 	.short	0x0004
        /*0022*/ 	.short	0x0020
        /*0024*/ 	.byte	0x00, 0xf0, 0x11, 0x00


	//----- nvinfo : EIATTR_KPARAM_INFO
	.align		4
.L_14:
        /*0028*/ 	.byte	0x04, 0x17
        /*002a*/ 	.short	(.L_16 - .L_15)
.L_15:
        /*002c*/ 	.word	0x00000000
        /*0030*/ 	.short	0x0003
        /*0032*/ 	.short	0x0018
        /*0034*/ 	.byte	0x00, 0xf4, 0x21, 0x00


	//----- nvinfo : EIATTR_KPARAM_INFO
	.align		4
.L_16:
        /*0038*/ 	.byte	0x04, 0x17
        /*003a*/ 	.short	(.L_18 - .L_17)
.L_17:
        /*003c*/ 	.word	0x00000000
        /*0040*/ 	.short	0x0002
        /*0042*/ 	.short	0x0010
        /*0044*/ 	.byte	0x00, 0xf4, 0x21, 0x00


	//----- nvinfo : EIATTR_KPARAM_INFO
	.align		4
.L_18:
        /*0048*/ 	.byte	0x04, 0x17
        /*004a*/ 	.short	(.L_20 - .L_19)
.L_19:
        /*004c*/ 	.word	0x00000000
        /*0050*/ 	.short	0x0001
        /*0052*/ 	.short	0x0008
        /*0054*/ 	.byte	0x00, 0xf4, 0x21, 0x00


	//----- nvinfo : EIATTR_KPARAM_INFO
	.align		4
.L_20:
        /*0058*/ 	.byte	0x04, 0x17
        /*005a*/ 	.short	(.L_22 - .L_21)
.L_21:
        /*005c*/ 	.word	0x00000000
        /*0060*/ 	.short	0x0000
        /*0062*/ 	.short	0x0000
        /*0064*/ 	.byte	0x00, 0xf4, 0x21, 0x00


	//----- nvinfo : EIATTR_SPARSE_MMA_MASK
	.align		4
.L_22:
        /*0068*/ 	.byte	0x03, 0x50
        /*006a*/ 	.short	0x0000


	//----- nvinfo : EIATTR_MAXREG_COUNT
	.align		4
        /*006c*/ 	.byte	0x03, 0x1b
        /*006e*/ 	.short	0x00ff


	//----- nvinfo : EIATTR_COOP_GROUP_MASK_REGIDS
	.align		4
        /*0070*/ 	.byte	0x04, 0x29
        /*0072*/ 	.short	(.L_24 - .L_23)


	//   ....[0]....
.L_23:
        /*0074*/ 	.word	0xffffffff


	//   ....[1]....
        /*0078*/ 	.word	0xffffffff


	//   ....[2]....
        /*007c*/ 	.word	0xffffffff


	//   ....[3]....
        /*0080*/ 	.word	0xffffffff


	//   ....[4]....
        /*0084*/ 	.word	0xffffffff


	//   ....[5]....
        /*0088*/ 	.word	0xffffffff


	//----- nvinfo : EIATTR_COOP_GROUP_INSTR_OFFSETS
	.align		4
.L_24:
        /*008c*/ 	.byte	0x04, 0x28
        /*008e*/ 	.short	(.L_26 - .L_25)


	//   ....[0]....
.L_25:
        /*0090*/ 	.word	0x00000380


	//   ....[1]....
        /*0094*/ 	.word	0x000003a0


	//   ....[2]....
        /*0098*/ 	.word	0x000003c0


	//   ....[3]....
        /*009c*/ 	.word	0x00000430


	//   ....[4]....
        /*00a0*/ 	.word	0x00000450


	//   ....[5]....
        /*00a4*/ 	.word	0x00000480


	//----- nvinfo : EIATTR_EXIT_INSTR_OFFSETS
	.align		4
.L_26:
        /*00a8*/ 	.byte	0x04, 0x1c
        /*00aa*/ 	.short	(.L_28 - .L_27)


	//   ....[0]....
.L_27:
        /*00ac*/ 	.word	0x00000510


	//   ....[1]....
        /*00b0*/ 	.word	0x00000530


	//----- nvinfo : EIATTR_REQNTID
	.align		4
.L_28:
        /*00b4*/ 	.byte	0x04, 0x10
        /*00b6*/ 	.short	(.L_30 - .L_29)
.L_29:
        /*00b8*/ 	.word	0x00000040
        /*00bc*/ 	.word	0x00000001
        /*00c0*/ 	.word	0x00000001


	//----- nvinfo : EIATTR_CBANK_PARAM_SIZE
	.align		4
.L_30:
        /*00c4*/ 	.byte	0x03, 0x19
        /*00c6*/ 	.short	0x0028


	//----- nvinfo : EIATTR_PARAM_CBANK
	.align		4
        /*00c8*/ 	.byte	0x04, 0x0a
        /*00ca*/ 	.short	(.L_32 - .L_31)
	.align		4
.L_31:
        /*00cc*/ 	.word	index@(.nv.constant0.triton_per_fused_add_div_erf_mul_native_layer_norm_0)
        /*00d0*/ 	.short	0x0210
        /*00d2*/ 	.short	0x0028


	//----- nvinfo : EIATTR_SW_WAR
	.align		4
.L_32:
        /*00d4*/ 	.byte	0x04, 0x36
        /*00d6*/ 	.short	(.L_34 - .L_33)
.L_33:
        /*00d8*/ 	.word	0x00000008
.L_34:


//--------------------- .nv.callgraph             --------------------------
	.section	.nv.callgraph,"",@"SHT_CUDA_CALLGRAPH"
	.align	4
	.sectionentsize	8
	.align		4
        /*0000*/ 	.word	0x00000000
	.align		4
        /*0004*/ 	.word	0xffffffff
	.align		4
        /*0008*/ 	.word	0x00000000
	.align		4
        /*000c*/ 	.word	0xfffffffe
	.align		4
        /*0010*/ 	.word	0x00000000
	.align		4
        /*0014*/ 	.word	0xfffffffd
	.align		4
        /*0018*/ 	.word	0x00000000
	.align		4
        /*001c*/ 	.word	0xfffffffc


//--------------------- .nv.constant4             --------------------------
	.section	.nv.constant4,"a",@progbits
	.align	8
	.align		8
.nv.constant4:
        /*0000*/ 	.dword	_$_str


//--------------------- .text.triton_per_fused_add_div_erf_mul_native_layer_norm_0 --------------------------
	.section	.text.triton_per_fused_add_div_erf_mul_native_layer_norm_0,"ax",@progbits
	.align	128
        .global         triton_per_fused_add_div_erf_mul_native_layer_norm_0
        .type           triton_per_fused_add_div_erf_mul_native_layer_norm_0,@function
        .size           triton_per_fused_add_div_erf_mul_native_layer_norm_0,(.L_x_1 - triton_per_fused_add_div_erf_mul_native_layer_norm_0)
        .other          triton_per_fused_add_div_erf_mul_native_layer_norm_0,@"STO_CUDA_ENTRY STV_DEFAULT"
triton_per_fused_add_div_erf_mul_native_layer_norm_0:
.text.triton_per_fused_add_div_erf_mul_native_layer_norm_0:
[----:B------:R-:W0:Y:S02]  /*0000*/  LDC R1, c[0x0][0x28] ;  /* 0x00000a00ff017b82 */ /* 0x000e240000000800 */
[----:B------:R-:W1:Y:S01]  /*0010*/  S2R R5, SR_TID.X ;  /* 0x0000000000057919 */ /* 0x000e620000002100 */
[----:B------:R-:W2:Y:S01]  /*0020*/  S2UR UR4, SR_CTAID.X ;  /* 0x00000000000479c3 */ /* 0x000ea20000002500 */
[----:B------:R-:W-:-:S07]  /*0030*/  HFMA2.MMA R2, -RZ, RZ, 0, 0 ;  /* 0x00000000ff027435 */ /* 0x000fce00000001ff */
[----:B------:R-:W3:Y:S08]  /*0040*/  LDC.64 R6, c[0x0][0x210] ;  /* 0x00008400ff067b82 */ /* 0x000ef00000000a00 */
[----:B------:R-:W4:Y:S08]  /*0050*/  LDC.64 R8, c[0x0][0x218] ;  /* 0x00008600ff087b82 */ /* 0x000f300000000a00 */
[----:B------:R-:W5:Y:S01]  /*0060*/  LDC.64 R10, c[0x0][0x220] ;  /* 0x00008800ff0a7b82 */ /* 0x000f620000000a00 */
[----:B--2---:R-:W-:Y:S01]  /*0070*/  USHF.L.U32 UR4, UR4, 0x3, URZ ;  /* 0x0000000304047899 */ /* 0x004fe2000800063f */
[----:B------:R-:W-:Y:S01]  /*0080*/  HFMA2.MMA R13, -RZ, RZ, -1.26171875, -2.110004425048828125e-05 ;  /* 0xbd0c8162ff0d7435 */ /* 0x000fe200000001ff */
[----:B------:R-:W-:Y:S01]  /*0090*/  MOV R12, 0x3bac840b ;  /* 0x3bac840b000c7802 */ /* 0x000fe20000000f00 */
[----:B------:R-:W-:Y:S01]  /*00a0*/  ULDC.64 UR6, c[0x0][0x228] ;  /* 0x00008a0000067ab9 */ /* 0x000fe20000000a00 */
[----:B-1----:R-:W-:-:S02]  /*00b0*/  SHF.R.U32.HI R0, RZ, 0x3, R5 ;  /* 0x00000003ff007819 */ /* 0x002fc40000011605 */
[----:B------:R-:W-:Y:S02]  /*00c0*/  LOP3.LUT R5, R5, 0x7, RZ, 0xc0, !PT ;  /* 0x0000000705057812 */ /* 0x000fe400078ec0ff */
[----:B------:R-:W-:-:S04]  /*00d0*/  SGXT.U32 R0, R0, 0x3 ;  /* 0x000000030000781a */ /* 0x000fc80000000000 */
[----:B------:R-:W-:Y:S01]  /*00e0*/  LOP3.LUT R0, R0, UR4, RZ, 0xfc, !PT ;  /* 0x0000000400007c12 */ /* 0x000fe2000f8efcff */
[----:B------:R-:W-:-:S03]  /*00f0*/  ULDC.64 UR4, c[0x0][0x208] ;  /* 0x0000820000047ab9 */ /* 0x000fc60000000a00 */
[C---:B------:R-:W-:Y:S02]  /*0100*/  ISETP.GE.AND P0, PT, R0.reuse, 0x40, PT ;  /* 0x000000400000780c */ /* 0x040fe40003f06270 */
[----:B------:R-:W-:-:S05]  /*0110*/  LEA R0, R0, R5, 0x3 ;  /* 0x0000000500007211 */ /* 0x000fca00078e18ff */
[----:B---3--:R-:W-:-:S06]  /*0120*/  IMAD.WIDE R6, R0, 0x4, R6 ;  /* 0x0000000400067825 */ /* 0x008fcc00078e0206 */
[----:B------:R1:W2:Y:S01]  /*0130*/  @!P0 LDG.E R2, desc[UR4][R6.64] ;  /* 0x0000000406028981 */ /* 0x0002a2000c1e1900 */
[----:B----4-:R-:W-:-:S04]  /*0140*/  IMAD.WIDE.U32 R8, R5, 0x4, R8 ;  /* 0x0000000405087825 */ /* 0x010fc800078e0008 */
[----:B-----5:R-:W-:Y:S01]  /*0150*/  IMAD.WIDE.U32 R10, R5, 0x4, R10 ;  /* 0x00000004050a7825 */ /* 0x020fe200078e000a */
[----:B------:R3:W4:Y:S04]  /*0160*/  LDG.E.EL R4, desc[UR4][R8.64] ;  /* 0x0000000408047981 */ /* 0x000728000c2e1900 */
[----:B------:R5:W4:Y:S01]  /*0170*/  LDG.E.EL R5, desc[UR4][R10.64] ;  /* 0x000000040a057981 */ /* 0x000b22000c2e1900 */
[----:B-1----:R-:W-:Y:S01]  /*0180*/  HFMA2.MMA R7, -RZ, RZ, -0.74462890625, 604.5 ;  /* 0xb9f560b9ff077435 */ /* 0x002fe200000001ff */
[----:B------:R-:W-:Y:S01]  /*0190*/  MOV R6, 0x3789ca3c ;  /* 0x3789ca3c00067802 */ /* 0x000fe20000000f00 */
[----:B---3--:R-:W-:Y:S01]  /*01a0*/  HFMA2.MMA R8, -RZ, RZ, 1.78125, -136.25 ;  /* 0x3f20d842ff087435 */ /* 0x008fe200000001ff */
[----:B--2---:R-:W-:-:S05]  /*01b0*/  SEL R2, R2, RZ, !P0 ;  /* 0x000000ff02027207 */ /* 0x004fca0004000000 */
[----:B------:R-:W-:-:S04]  /*01c0*/  FMUL R3, R2, 0.70710676908493041992 ;  /* 0x3f3504f302037820 */ /* 0x000fc80000400000 */
[----:B------:R-:W-:-:S05]  /*01d0*/  FADD.FTZ R14, |R3|, -RZ ;  /* 0x800000ff030e7221 */ /* 0x000fca0000010200 */
[----:B------:R-:W-:-:S13]  /*01e0*/  FSETP.GE.AND P1, PT, R14, 1.0029599666595458984, PT ;  /* 0x3f8060fe0e00780b */ /* 0x000fda0003f26000 */
[----:B------:R-:W-:Y:S01]  /*01f0*/  @!P1 MOV R6, 0x38b1e96a ;  /* 0x38b1e96a00069802 */ /* 0x000fe20000000f00 */
[----:B------:R-:W-:Y:S01]  /*0200*/  @!P1 FMUL R14, R3, R3 ;  /* 0x00000003030e9220 */ /* 0x000fe20000400000 */
[----:B------:R-:W-:Y:S02]  /*0210*/  @!P1 MOV R7, 0xba574d20 ;  /* 0xba574d2000079802 */ /* 0x000fe40000000f00 */
[----:B------:R-:W-:-:S03]  /*0220*/  @!P1 MOV R12, 0x3baad5ea ;  /* 0x3baad5ea000c9802 */ /* 0x000fc60000000f00 */
[----:B------:R-:W-:Y:S01]  /*0230*/  FFMA.FTZ R7, R14, R6, R7 ;  /* 0x000000060e077223 */ /* 0x000fe20000010007 */
[----:B------:R-:W-:Y:S01]  /*0240*/  HFMA2.MMA R6, -RZ, RZ, 1.52734375, -41152 ;  /* 0x3e1cf906ff067435 */ /* 0x000fe200000001ff */
[----:B------:R-:W-:Y:S02]  /*0250*/  @!P1 MOV R13, 0xbcdc1be7 ;  /* 0xbcdc1be7000d9802 */ /* 0x000fe40000000f00 */
[-C--:B------:R-:W-:Y:S01]  /*0260*/  FFMA.FTZ R12, R7, R14.reuse, R12 ;  /* 0x0000000e070c7223 */ /* 0x080fe2000001000c */
[----:B------:R-:W-:Y:S02]  /*0270*/  HFMA2.MMA R7, -RZ, RZ, 1.853515625, -0.00091457366943359375 ;  /* 0x3f6a937eff077435 */ /* 0x000fe400000001ff */
[----:B------:R-:W-:Y:S01]  /*0280*/  @!P1 MOV R6, 0x3de718af ;  /* 0x3de718af00069802 */ /* 0x000fe20000000f00 */
[----:B------:R-:W-:-:S03]  /*0290*/  FFMA.FTZ R13, R12, R14, R13 ;  /* 0x0000000e0c0d7223 */ /* 0x000fc6000001000d */
[----:B------:R-:W-:Y:S01]  /*02a0*/  @!P1 MOV R7, 0xbec093ac ;  /* 0xbec093ac00079802 */ /* 0x000fe20000000f00 */
[----:B------:R-:W-:Y:S01]  /*02b0*/  FFMA.FTZ R6, R13, R14, R6 ;  /* 0x0000000e0d067223 */ /* 0x000fe20000010006 */
[----:B------:R-:W-:-:S03]  /*02c0*/  @!P1 MOV R8, 0x3e0375d3 ;  /* 0x3e0375d300089802 */ /* 0x000fc60000000f00 */
[----:B------:R-:W-:Y:S01]  /*02d0*/  FFMA.FTZ R7, R6, R14, R7 ;  /* 0x0000000e06077223 */ /* 0x000fe20000010007 */
[----:B------:R-:W-:-:S03]  /*02e0*/  FSEL R6, -R14, R3, P1 ;  /* 0x000000030e067208 */ /* 0x000fc60000800100 */
[----:B------:R-:W-:-:S04]  /*02f0*/  FFMA.FTZ R7, R7, R14, R8 ;  /* 0x0000000e07077223 */ /* 0x000fc80000010008 */
[----:B------:R-:W-:-:S04]  /*0300*/  FFMA.FTZ R6, R7, R6, R6 ;  /* 0x0000000607067223 */ /* 0x000fc80000010006 */
[----:B------:R-:W1:Y:S01]  /*0310*/  @P1 MUFU.EX2 R7, R6 ;  /* 0x0000000600071308 */ /* 0x000e620000000800 */
[----:B-----5:R-:W-:Y:S01]  /*0320*/  FMUL R10, R2, 0.5 ;  /* 0x3f000000020a7820 */ /* 0x020fe20000400000 */
[----:B-1----:R-:W-:-:S05]  /*0330*/  @P1 FADD R8, -R7, 1 ;  /* 0x3f80000007081421 */ /* 0x002fca0000000100 */
[----:B------:R-:W-:-:S05]  /*0340*/  @P1 LOP3.LUT R6, R8, 0x80000000, R3, 0xf8, !PT ;  /* 0x8000000008061812 */ /* 0x000fca00078ef803 */
[----:B------:R-:W-:-:S04]  /*0350*/  FADD R2, R6, 1 ;  /* 0x3f80000006027421 */ /* 0x000fc80000000000 */
[----:B------:R-:W-:-:S05]  /*0360*/  FMUL R3, R10, R2 ;  /* 0x000000020a037220 */ /* 0x000fca0000400000 */
[----:B------:R-:W-:-:S05]  /*0370*/  FSEL R3, R3, RZ, !P0 ;  /* 0x000000ff03037208 */ /* 0x000fca0004000000 */
[----:B------:R-:W1:Y:S02]  /*0380*/  SHFL.BFLY PT, R8, R3, 0x4, 0x1f ;  /* 0x0c801f0003087f89 */ /* 0x000e6400000e0000 */
[----:B-1----:R-:W-:-:S05]  /*0390*/  FADD R8, R3, R8 ;  /* 0x0000000803087221 */ /* 0x002fca0000000000 */
[----:B------:R-:W1:Y:S02]  /*03a0*/  SHFL.BFLY PT, R7, R8, 0x2, 0x1f ;  /* 0x0c401f0008077f89 */ /* 0x000e6400000e0000 */
[----:B-1----:R-:W-:-:S05]  /*03b0*/  FADD R7, R8, R7 ;  /* 0x0000000708077221 */ /* 0x002fca0000000000 */
[----:B------:R-:W1:Y:S02]  /*03c0*/  SHFL.BFLY PT, R6, R7, 0x1, 0x1f ;  /* 0x0c201f0007067f89 */ /* 0x000e6400000e0000 */
[----:B-1----:R-:W-:-:S04]  /*03d0*/  FADD R6, R7, R6 ;  /* 0x0000000607067221 */ /* 0x002fc80000000000 */
[----:B------:R-:W-:-:S05]  /*03e0*/  FMUL R6, R6, 0.125 ;  /* 0x3e00000006067820 */ /* 0x000fca0000400000 */
[----:B------:R-:W-:-:S05]  /*03f0*/  LOP3.LUT R9, R6, 0x80000000, RZ, 0x3c, !PT ;  /* 0x8000000006097812 */ /* 0x000fca00078e3cff */
[----:B------:R-:W-:-:S04]  /*0400*/  FFMA R9, R10, R2, R9 ;  /* 0x000000020a097223 */ /* 0x000fc80000000009 */
[----:B------:R-:W-:-:S05]  /*0410*/  FMUL R2, R9, R9 ;  /* 0x0000000909027220 */ /* 0x000fca0000400000 */
[----:B------:R-:W-:-:S05]  /*0420*/  FSEL R2, R2, RZ, !P0 ;  /* 0x000000ff02027208 */ /* 0x000fca0004000000 */
[----:B------:R-:W1:Y:S02]  /*0430*/  SHFL.BFLY PT, R3, R2, 0x4, 0x1f ;  /* 0x0c801f0002037f89 */ /* 0x000e6400000e0000 */
[----:B-1----:R-:W-:-:S05]  /*0440*/  FADD R6, R2, R3 ;  /* 0x0000000302067221 */ /* 0x002fca0000000000 */
[----:B------:R-:W1:Y:S01]  /*0450*/  SHFL.BFLY PT, R3, R6, 0x2, 0x1f ;  /* 0x0c401f0006037f89 */ /* 0x000e6200000e0000 */
[----:B------:R-:W-:Y:S01]  /*0460*/  HFMA2.MMA R10, -RZ, RZ, 1.5, 0 ;  /* 0x3e000000ff0a7435 */ /* 0x000fe200000001ff */
[----:B-1----:R-:W-:-:S05]  /*0470*/  FADD R8, R6, R3 ;  /* 0x0000000306087221 */ /* 0x002fca0000000000 */
[----:B------:R-:W1:Y:S01]  /*0480*/  SHFL.BFLY PT, R3, R8, 0x1, 0x1f ;  /* 0x0c201f0008037f89 */ /* 0x000e6200000e0000 */
[----:B------:R-:W-:Y:S01]  /*0490*/  LEA R2, P1, R0, UR6, 0x2 ;  /* 0x0000000600027c11 */ /* 0x000fe2000f8210ff */
[----:B-1----:R-:W-:-:S04]  /*04a0*/  FADD R3, R8, R3 ;  /* 0x0000000308037221 */ /* 0x002fc80000000000 */
[----:B------:R-:W-:-:S04]  /*04b0*/  FFMA R7, R3, R10, 9.9999999600419720025e-13 ;  /* 0x2b8cbccc03077423 */ /* 0x000fc8000000000a */
[----:B------:R-:W1:Y:S01]  /*04c0*/  MUFU.RSQ R10, R7 ;  /* 0x00000007000a7308 */ /* 0x000e620000001400 */
[----:B------:R-:W-:-:S04]  /*04d0*/  SHF.R.S32.HI R3, RZ, 0x1f, R0 ;  /* 0x0000001fff037819 */ /* 0x000fc80000011400 */
[----:B------:R-:W-:Y:S01]  /*04e0*/  LEA.HI.X R3, R0, UR7, R3, 0x2, P1 ;  /* 0x0000000700037c11 */ /* 0x000fe200088f1403 */
[----:B-1----:R-:W-:-:S04]  /*04f0*/  FMUL R10, R9, R10 ;  /* 0x0000000a090a7220 */ /* 0x002fc80000400000 */
[----:B----4-:R-:W-:Y:S01]  /*0500*/  FFMA R5, R4, R10, R5 ;  /* 0x0000000a04057223 */ /* 0x010fe20000000005 */
[----:B------:R-:W-:Y:S06]  /*0510*/  @P0 EXIT ;  /* 0x000000000000094d */ /* 0x000fec0003800000 */
[----:B------:R-:W-:Y:S01]  /*0520*/  STG.E desc[UR4][R2.64], R5 ;  /* 0x0000000502007986 */ /* 0x000fe2000c101904 */
[----:B------:R-:W-:Y:S05]  /*0530*/  EXIT ;  /* 0x000000000000794d */ /* 0x000fea0003800000 */
.L_x_0:
[----:B------:R-:W-:-:S00]  /*0540*/  BRA `(.L_x_0) ;  /* 0xfffffffc00fc7947 */ /* 0x000fc0000383ffff */
[----:B------:R-:W-:-:S00]  /*0550*/  NOP ;  /* 0x0000000000007918 */ /* 0x000fc00000000000 */
        /* <DEDUP_REMOVED lines=10> */
.L_x_1:


//--------------------- .nv.global.init           --------------------------
	.section	.nv.global.init,"aw",@progbits
.nv.global.init:
	.type		_$_str,@object
	.size		_$_str,(.L_0 - _$_str)
_$_str:
        /*0000*/ 	.byte	0x5f, 0x5f, 0x43, 0x55, 0x44, 0x41, 0x5f, 0x46, 0x54, 0x5a, 0x00
.L_0:


//--------------------- .nv.constant0.triton_per_fused_add_div_erf_mul_native_layer_norm_0 --------------------------
	.section	.nv.constant0.triton_per_fused_add_div_erf_mul_native_layer_norm_0,"a",@progbits
	.sectionflags	@""
	.align	4
.nv.constant0.triton_per_fused_add_div_erf_mul_native_layer_norm_0:
	.zero		568
